	.headerflags	@"EF_CUDA_TEXMODE_UNIFIED EF_CUDA_64BIT_ADDRESS EF_CUDA_ACCELERATORS EF_CUDA_SM90 EF_CUDA_VIRTUAL_SM(EF_CUDA_SM90)"
	.elftype	@"ET_EXEC"


//--------------------- .nv.info                  --------------------------
	.section	.nv.info,"",@"SHT_CUDA_INFO"
	.align	4


	//----- nvinfo : EIATTR_REGCOUNT
	.align		4
        /*0000*/ 	.byte	0x04, 0x2f
        /*0002*/ 	.short	(.L_1 - .L_0)
	.align		4
.L_0:
        /*0004*/ 	.word	index@(triton_poi_fused_convolution_relu_threshold_backward_22)
        /*0008*/ 	.word	0x0000003a


	//----- nvinfo : EIATTR_MIN_STACK_SIZE
	.align		4
.L_1:
        /*000c*/ 	.byte	0x04, 0x12
        /*000e*/ 	.short	(.L_3 - .L_2)
	.align		4
.L_2:
        /*0010*/ 	.word	index@(triton_poi_fused_convolution_relu_threshold_backward_22)
        /*0014*/ 	.word	0x00000000


	//----- nvinfo : EIATTR_FRAME_SIZE
	.align		4
.L_3:
        /*0018*/ 	.byte	0x04, 0x11
        /*001a*/ 	.short	(.L_5 - .L_4)
	.align		4
.L_4:
        /*001c*/ 	.word	index@(triton_poi_fused_convolution_relu_threshold_backward_22)
        /*0020*/ 	.word	0x00000000


	//----- nvinfo : EIATTR_MIN_STACK_SIZE
	.align		4
.L_5:
        /*0024*/ 	.byte	0x04, 0x12
        /*0026*/ 	.short	(.L_7 - .L_6)
	.align		4
.L_6:
        /*0028*/ 	.word	index@(triton_poi_fused_convolution_relu_threshold_backward_22)
        /*002c*/ 	.word	0x00000000
.L_7:


//--------------------- .nv.info.triton_poi_fused_convolution_relu_threshold_backward_22 --------------------------
	.section	.nv.info.triton_poi_fused_convolution_relu_threshold_backward_22,"",@"SHT_CUDA_INFO"
	.sectionflags	@""
	.align	4


	//----- nvinfo : EIATTR_CUDA_API_VERSION
	.align		4
        /*0000*/ 	.byte	0x04, 0x37
        /*0002*/ 	.short	(.L_9 - .L_8)
.L_8:
        /*0004*/ 	.word	0x0000007c


	//----- nvinfo : EIATTR_KPARAM_INFO
	.align		4
.L_9:
        /*0008*/ 	.byte	0x04, 0x17
        /*000a*/ 	.short	(.L_11 - .L_10)
.L_10:
        /*000c*/ 	.word	0x00000000
        /*0010*/ 	.short	0x0005
        /*0012*/ 	.short	0x0024
        /*0014*/ 	.byte	0x00, 0xf0, 0x11, 0x00


	//----- nvinfo : EIATTR_KPARAM_INFO
	.align		4
.L_11:
        /*0018*/ 	.byte	0x04, 0x17
        /*001a*/ 	.short	(.L_13 - .L_12)
.L_12:
        /*001c*/ 	.word	0x00000000
        /*0020*/ 	.short	0x0004
        /*0022*/ 	.short	0x0020
        /*0024*/ 	.byte	0x00, 0xf0, 0x11, 0x00


	//----- nvinfo : EIATTR_KPARAM_INFO
	.align		4
.L_13:
        /*0028*/ 	.byte	0x04, 0x17
        /*002a*/ 	.short	(.L_15 - .L_14)
.L_14:
        /*002c*/ 	.word	0x00000000
        /*0030*/ 	.short	0x0003
        /*0032*/ 	.short	0x0018
        /*0034*/ 	.byte	0x00, 0xf4, 0x21, 0x00


	//----- nvinfo : EIATTR_KPARAM_INFO
	.align		4
.L_15:
        /*0038*/ 	.byte	0x04, 0x17
        /*003a*/ 	.short	(.L_17 - .L_16)
.L_16:
        /*003c*/ 	.word	0x00000000
        /*0040*/ 	.short	0x0002
        /*0042*/ 	.short	0x0010
        /*0044*/ 	.byte	0x00, 0xf4, 0x21, 0x00


	//----- nvinfo : EIATTR_KPARAM_INFO
	.align		4
.L_17:
        /*0048*/ 	.byte	0x04, 0x17
        /*004a*/ 	.short	(.L_19 - .L_18)
.L_18:
        /*004c*/ 	.word	0x00000000
        /*0050*/ 	.short	0x0001
        /*0052*/ 	.short	0x0008
        /*0054*/ 	.byte	0x00, 0xf4, 0x21, 0x00


	//----- nvinfo : EIATTR_KPARAM_INFO
	.align		4
.L_19:
        /*0058*/ 	.byte	0x04, 0x17
        /*005a*/ 	.short	(.L_21 - .L_20)
.L_20:
        /*005c*/ 	.word	0x00000000
        /*0060*/ 	.short	0x0000
        /*0062*/ 	.short	0x0000
        /*0064*/ 	.byte	0x00, 0xf4, 0x21, 0x00


	//----- nvinfo : EIATTR_SPARSE_MMA_MASK
	.align		4
.L_21:
        /*0068*/ 	.byte	0x03, 0x50
        /*006a*/ 	.short	0x0000


	//----- nvinfo : EIATTR_MAXREG_COUNT
	.align		4
        /*006c*/ 	.byte	0x03, 0x1b
        /*006e*/ 	.short	0x00ff


	//----- nvinfo : EIATTR_EXIT_INSTR_OFFSETS
	.align		4
        /*0070*/ 	.byte	0x04, 0x1c
        /*0072*/ 	.short	(.L_23 - .L_22)


	//   ....[0]....
.L_22:
        /*0074*/ 	.word	0x00001aa0


	//   ....[1]....
        /*0078*/ 	.word	0x00001ac0


	//----- nvinfo : EIATTR_REQNTID
	.align		4
.L_23:
        /*007c*/ 	.byte	0x04, 0x10
        /*007e*/ 	.short	(.L_25 - .L_24)
.L_24:
        /*0080*/ 	.word	0x00000100
        /*0084*/ 	.word	0x00000001
        /*0088*/ 	.word	0x00000001


	//----- nvinfo : EIATTR_CBANK_PARAM_SIZE
	.align		4
.L_25:
        /*008c*/ 	.byte	0x03, 0x19
        /*008e*/ 	.short	0x0028


	//----- nvinfo : EIATTR_PARAM_CBANK
	.align		4
        /*0090*/ 	.byte	0x04, 0x0a
        /*0092*/ 	.short	(.L_27 - .L_26)
	.align		4
.L_26:
        /*0094*/ 	.word	index@(.nv.constant0.triton_poi_fused_convolution_relu_threshold_backward_22)
        /*0098*/ 	.short	0x0210
        /*009a*/ 	.short	0x0028


	//----- nvinfo : EIATTR_SW_WAR
	.align		4
.L_27:
        /*009c*/ 	.byte	0x04, 0x36
        /*009e*/ 	.short	(.L_29 - .L_28)
.L_28:
        /*00a0*/ 	.word	0x00000008
.L_29:


//--------------------- .nv.callgraph             --------------------------
	.section	.nv.callgraph,"",@"SHT_CUDA_CALLGRAPH"
	.align	4
	.sectionentsize	8
	.align		4
        /*0000*/ 	.word	0x00000000
	.align		4
        /*0004*/ 	.word	0xffffffff
	.align		4
        /*0008*/ 	.word	0x00000000
	.align		4
        /*000c*/ 	.word	0xfffffffe
	.align		4
        /*0010*/ 	.word	0x00000000
	.align		4
        /*0014*/ 	.word	0xfffffffd
	.align		4
        /*0018*/ 	.word	0x00000000
	.align		4
        /*001c*/ 	.word	0xfffffffc


//--------------------- .text.triton_poi_fused_convolution_relu_threshold_backward_22 --------------------------
	.section	.text.triton_poi_fused_convolution_relu_threshold_backward_22,"ax",@progbits
	.sectionflags	@"SHF_BARRIERS=1"
	.align	128
        .global         triton_poi_fused_convolution_relu_threshold_backward_22
        .type           triton_poi_fused_convolution_relu_threshold_backward_22,@function
        .size           triton_poi_fused_convolution_relu_threshold_backward_22,(.L_x_1 - triton_poi_fused_convolution_relu_threshold_backward_22)
        .other          triton_poi_fused_convolution_relu_threshold_backward_22,@"STO_CUDA_ENTRY STV_DEFAULT"
triton_poi_fused_convolution_relu_threshold_backward_22:
.text.triton_poi_fused_convolution_relu_threshold_backward_22:
[----:B------:R-:W0:Y:S01]  /*0000*/  LDC R1, c[0x0][0x28] ;  /* 0x00000a00ff017b82 */ /* 0x000e220000000800 */
[----:B------:R-:W1:Y:S07]  /*0010*/  S2R R32, SR_TID.X ;  /* 0x0000000000207919 */ /* 0x000e6e0000002100 */
[----:B------:R-:W2:Y:S01]  /*0020*/  LDC.64 R4, c[0x0][0x210] ;  /* 0x00008400ff047b82 */ /* 0x000ea20000000a00 */
[----:B------:R-:W-:Y:S02]  /*0030*/  CS2R R8, SRZ ;  /* 0x0000000000087805 */ /* 0x000fe4000001ff00 */
[----:B------:R-:W-:Y:S01]  /*0040*/  CS2R R10, SRZ ;  /* 0x00000000000a7805 */ /* 0x000fe2000001ff00 */
[----:B------:R-:W3:Y:S01]  /*0050*/  S2R R45, SR_CTAID.Y ;  /* 0x00000000002d7919 */ /* 0x000ee20000002600 */
[----:B------:R-:W-:Y:S01]  /*0060*/  ULDC.64 UR6, c[0x0][0x208] ;  /* 0x0000820000067ab9 */ /* 0x000fe20000000a00 */
[----:B------:R-:W4:Y:S01]  /*0070*/  S2R R47, SR_CTAID.X ;  /* 0x00000000002f7919 */ /* 0x000f220000002500 */
[----:B-1----:R-:W-:Y:S01]  /*0080*/  IMAD.SHL.U32 R2, R32, 0x10, RZ ;  /* 0x0000001020027824 */ /* 0x002fe200078e00ff */
[----:B------:R-:W-:-:S02]  /*0090*/  SHF.R.U32.HI R30, RZ, 0x4, R32 ;  /* 0x00000004ff1e7819 */ /* 0x000fc40000011620 */
[--C-:B---3--:R-:W-:Y:S02]  /*00a0*/  SHF.R.S32.HI R31, RZ, 0x17, R45.reuse ;  /* 0x00000017ff1f7819 */ /* 0x108fe4000001142d */
[----:B------:R-:W-:Y:S01]  /*00b0*/  LOP3.LUT R0, R2, 0xf0, RZ, 0xc0, !PT ;  /* 0x000000f002007812 */ /* 0x000fe200078ec0ff */
[----:B----4-:R-:W-:Y:S01]  /*00c0*/  IMAD.SHL.U32 R47, R47, 0x10, RZ ;  /* 0x000000102f2f7824 */ /* 0x010fe200078e00ff */
[----:B------:R-:W-:Y:S02]  /*00d0*/  SGXT.U32 R30, R30, 0x4 ;  /* 0x000000041e1e781a */ /* 0x000fe40000000000 */
[----:B------:R-:W-:-:S04]  /*00e0*/  PRMT R3, R0, 0x6540, R45 ;  /* 0x0000654000037816 */ /* 0x000fc8000000002d */
[----:B------:R-:W-:-:S04]  /*00f0*/  SHF.R.S32.HI R0, RZ, 0x1f, R3 ;  /* 0x0000001fff007819 */ /* 0x000fc80000011403 */
[----:B------:R-:W-:Y:S02]  /*0100*/  LEA.HI R6, R0, R3, RZ, 0x9 ;  /* 0x0000000300067211 */ /* 0x000fe400078f48ff */
[----:B------:R-:W-:-:S03]  /*0110*/  LOP3.LUT R0, R47, R30, RZ, 0xfc, !PT ;  /* 0x0000001e2f007212 */ /* 0x000fc600078efcff */
[C---:B------:R-:W-:Y:S01]  /*0120*/  IMAD.SHL.U32 R7, R6.reuse, 0x10, RZ ;  /* 0x0000001006077824 */ /* 0x040fe200078e00ff */
[----:B------:R-:W-:Y:S02]  /*0130*/  LOP3.LUT R6, R6, 0xfffffe00, RZ, 0xc0, !PT ;  /* 0xfffffe0006067812 */ /* 0x000fe400078ec0ff */
[----:B------:R-:W-:Y:S02]  /*0140*/  SGXT R31, R31, 0x1 ;  /* 0x000000011f1f781a */ /* 0x000fe40000000200 */
[----:B------:R-:W-:Y:S02]  /*0150*/  LOP3.LUT R7, R7, 0xffffe000, RZ, 0xc0, !PT ;  /* 0xffffe00007077812 */ /* 0x000fe400078ec0ff */
[C---:B------:R-:W-:Y:S02]  /*0160*/  LOP3.LUT R12, R3.reuse, 0x4, RZ, 0xfc, !PT ;  /* 0x00000004030c7812 */ /* 0x040fe400078efcff */
[C---:B------:R-:W-:Y:S01]  /*0170*/  ISETP.GE.AND P5, PT, R0.reuse, 0x10, PT ;  /* 0x000000100000780c */ /* 0x040fe20003fa6270 */
[----:B------:R-:W-:Y:S01]  /*0180*/  IMAD R17, R0, 0x200, R7 ;  /* 0x0000020000117824 */ /* 0x000fe200078e0207 */
[----:B------:R-:W-:-:S02]  /*0190*/  LOP3.LUT R14, R3, 0x8, RZ, 0xfc, !PT ;  /* 0x00000008030e7812 */ /* 0x000fc400078efcff */
[----:B------:R-:W-:Y:S02]  /*01a0*/  LOP3.LUT R16, R3, 0xc, RZ, 0xfc, !PT ;  /* 0x0000000c03107812 */ /* 0x000fe400078efcff */
[----:B------:R-:W-:Y:S02]  /*01b0*/  IADD3 R0, R17, R3, -R6 ;  /* 0x0000000311007210 */ /* 0x000fe40007ffe806 */
[C---:B------:R-:W-:Y:S02]  /*01c0*/  LEA.HI R3, R31.reuse, R12, RZ, 0x9 ;  /* 0x0000000c1f037211 */ /* 0x040fe400078f48ff */
[----:B------:R-:W-:Y:S01]  /*01d0*/  LEA.HI R13, R31, R14, RZ, 0x9 ;  /* 0x0000000e1f0d7211 */ /* 0x000fe200078f48ff */
[----:B--2---:R-:W-:Y:S01]  /*01e0*/  IMAD.WIDE R6, R0, 0x4, R4 ;  /* 0x0000000400067825 */ /* 0x004fe200078e0204 */
[----:B------:R-:W-:Y:S02]  /*01f0*/  LOP3.LUT R3, R3, 0xfffffe00, RZ, 0xc0, !PT ;  /* 0xfffffe0003037812 */ /* 0x000fe400078ec0ff */
[----:B------:R-:W-:-:S02]  /*0200*/  LEA.HI R15, R31, R16, RZ, 0x9 ;  /* 0x000000101f0f7211 */ /* 0x000fc400078f48ff */
[----:B------:R-:W-:Y:S01]  /*0210*/  LOP3.LUT R13, R13, 0xfffffe00, RZ, 0xc0, !PT ;  /* 0xfffffe000d0d7812 */ /* 0x000fe200078ec0ff */
[----:B------:R1:W2:Y:S01]  /*0220*/  @!P5 LDG.E.EL.128 R8, desc[UR6][R6.64] ;  /* 0x000000060608d981 */ /* 0x0002a2000c2e1d00 */
[----:B------:R-:W-:Y:S02]  /*0230*/  IADD3 R3, R17, R12, -R3 ;  /* 0x0000000c11037210 */ /* 0x000fe40007ffe803 */
[----:B------:R-:W-:Y:S02]  /*0240*/  CS2R R20, SRZ ;  /* 0x0000000000147805 */ /* 0x000fe4000001ff00 */
[----:B------:R-:W-:Y:S02]  /*0250*/  LOP3.LUT R15, R15, 0xfffffe00, RZ, 0xc0, !PT ;  /* 0xfffffe000f0f7812 */ /* 0x000fe400078ec0ff */
[----:B------:R-:W-:Y:S02]  /*0260*/  CS2R R22, SRZ ;  /* 0x0000000000167805 */ /* 0x000fe4000001ff00 */
[----:B------:R-:W-:-:S02]  /*0270*/  IADD3 R13, R17, R14, -R13 ;  /* 0x0000000e110d7210 */ /* 0x000fc40007ffe80d */
[----:B------:R-:W-:Y:S01]  /*0280*/  IADD3 R15, R17, R16, -R15 ;  /* 0x00000010110f7210 */ /* 0x000fe20007ffe80f */
[--C-:B-1----:R-:W-:Y:S01]  /*0290*/  IMAD.WIDE R6, R3, 0x4, R4.reuse ;  /* 0x0000000403067825 */ /* 0x102fe200078e0204 */
[----:B------:R-:W-:Y:S02]  /*02a0*/  CS2R R16, SRZ ;  /* 0x0000000000107805 */ /* 0x000fe4000001ff00 */
[----:B------:R-:W-:Y:S01]  /*02b0*/  CS2R R18, SRZ ;  /* 0x0000000000127805 */ /* 0x000fe2000001ff00 */
[--C-:B------:R-:W-:Y:S01]  /*02c0*/  IMAD.WIDE R24, R13, 0x4, R4.reuse ;  /* 0x000000040d187825 */ /* 0x100fe200078e0204 */
[----:B------:R-:W3:Y:S01]  /*02d0*/  @!P5 LDG.E.EL.128 R20, desc[UR6][R6.64] ;  /* 0x000000060614d981 */ /* 0x000ee2000c2e1d00 */
[----:B------:R-:W-:Y:S02]  /*02e0*/  CS2R R12, SRZ ;  /* 0x00000000000c7805 */ /* 0x000fe4000001ff00 */
[----:B------:R-:W-:Y:S01]  /*02f0*/  IMAD.WIDE R4, R15, 0x4, R4 ;  /* 0x000000040f047825 */ /* 0x000fe200078e0204 */
[----:B------:R-:W-:Y:S01]  /*0300*/  CS2R R14, SRZ ;  /* 0x00000000000e7805 */ /* 0x000fe2000001ff00 */
[----:B------:R-:W4:Y:S05]  /*0310*/  @!P5 LDG.E.EL.128 R16, desc[UR6][R24.64] ;  /* 0x000000061810d981 */ /* 0x000f2a000c2e1d00 */
[----:B------:R1:W5:Y:S01]  /*0320*/  @!P5 LDG.E.EL.128 R12, desc[UR6][R4.64] ;  /* 0x00000006040cd981 */ /* 0x000362000c2e1d00 */
[----:B------:R-:W1:Y:S01]  /*0330*/  S2UR UR5, SR_CgaCtaId ;  /* 0x00000000000579c3 */ /* 0x000e620000008800 */
[----:B------:R-:W-:Y:S01]  /*0340*/  IMAD.SHL.U32 R3, R32, 0x100, RZ ;  /* 0x0000010020037824 */ /* 0x000fe200078e00ff */
[----:B------:R-:W-:-:S04]  /*0350*/  UMOV UR4, 0x400 ;  /* 0x0000040000047882 */ /* 0x000fc80000000000 */
[----:B------:R-:W-:-:S04]  /*0360*/  LOP3.LUT R3, R3, 0xf00, RZ, 0xc0, !PT ;  /* 0x00000f0003037812 */ /* 0x000fc800078ec0ff */
[C---:B------:R-:W-:Y:S02]  /*0370*/  LOP3.LUT R55, R3.reuse, 0x10, RZ, 0xfc, !PT ;  /* 0x0000001003377812 */ /* 0x040fe400078efcff */
[C---:B------:R-:W-:Y:S02]  /*0380*/  LOP3.LUT R27, R3.reuse, 0x20, RZ, 0xfc, !PT ;  /* 0x00000020031b7812 */ /* 0x040fe400078efcff */
[C---:B------:R-:W-:Y:S02]  /*0390*/  LOP3.LUT R53, R3.reuse, 0x30, RZ, 0xfc, !PT ;  /* 0x0000003003357812 */ /* 0x040fe400078efcff */
[C---:B------:R-:W-:Y:S02]  /*03a0*/  LOP3.LUT R30, R3.reuse, R30, RZ, 0xfc, !PT ;  /* 0x0000001e031e7212 */ /* 0x040fe400078efcff */
[C---:B01----:R-:W-:Y:S01]  /*03b0*/  LOP3.LUT R4, R3.reuse, 0x40, RZ, 0xfc, !PT ;  /* 0x0000004003047812 */ /* 0x043fe200078efcff */
[----:B------:R-:W-:Y:S01]  /*03c0*/  UPRMT UR4, UR5, 0x654, UR4 ;  /* 0x0000065405047896 */ /* 0x000fe20008000004 */
[----:B------:R-:W-:-:S02]  /*03d0*/  LOP3.LUT R51, R3, 0x50, RZ, 0xfc, !PT ;  /* 0x0000005003337812 */ /* 0x000fc400078efcff */
[----:B------:R-:W-:-:S03]  /*03e0*/  LOP3.LUT R25, R3, 0x60, RZ, 0xfc, !PT ;  /* 0x0000006003197812 */ /* 0x000fc600078efcff */
[----:B------:R-:W-:Y:S02]  /*03f0*/  LEA.HI R29, R3, UR4, RZ, 0x1e ;  /* 0x00000004031d7c11 */ /* 0x000fe4000f8ff0ff */
[----:B------:R-:W-:Y:S02]  /*0400*/  LEA.HI R55, R55, UR4, RZ, 0x1e ;  /* 0x0000000437377c11 */ /* 0x000fe4000f8ff0ff */
[----:B------:R-:W-:Y:S02]  /*0410*/  LEA.HI R27, R27, UR4, RZ, 0x1e ;  /* 0x000000041b1b7c11 */ /* 0x000fe4000f8ff0ff */
[C---:B------:R-:W-:Y:S02]  /*0420*/  LOP3.LUT R49, R3.reuse, 0x70, RZ, 0xfc, !PT ;  /* 0x0000007003317812 */ /* 0x040fe400078efcff */
[C---:B------:R-:W-:Y:S02]  /*0430*/  LOP3.LUT R7, R3.reuse, 0x80, RZ, 0xfc, !PT ;  /* 0x0000008003077812 */ /* 0x040fe400078efcff */
[----:B------:R-:W-:-:S02]  /*0440*/  LOP3.LUT R43, R3, 0x90, RZ, 0xfc, !PT ;  /* 0x00000090032b7812 */ /* 0x000fc400078efcff */
[C---:B------:R-:W-:Y:S02]  /*0450*/  LOP3.LUT R5, R3.reuse, 0xa0, RZ, 0xfc, !PT ;  /* 0x000000a003057812 */ /* 0x040fe400078efcff */
[C---:B------:R-:W-:Y:S02]  /*0460*/  LOP3.LUT R41, R3.reuse, 0xb0, RZ, 0xfc, !PT ;  /* 0x000000b003297812 */ /* 0x040fe400078efcff */
[C---:B------:R-:W-:Y:S02]  /*0470*/  LOP3.LUT R39, R3.reuse, 0xc0, RZ, 0xfc, !PT ;  /* 0x000000c003277812 */ /* 0x040fe400078efcff */
[C---:B------:R-:W-:Y:S02]  /*0480*/  LOP3.LUT R33, R3.reuse, 0xd0, RZ, 0xfc, !PT ;  /* 0x000000d003217812 */ /* 0x040fe400078efcff */
[C---:B------:R-:W-:Y:S02]  /*0490*/  LOP3.LUT R35, R3.reuse, 0xe0, RZ, 0xfc, !PT ;  /* 0x000000e003237812 */ /* 0x040fe400078efcff */
[----:B------:R-:W-:-:S02]  /*04a0*/  LOP3.LUT R37, R3, 0xf0, RZ, 0xfc, !PT ;  /* 0x000000f003257812 */ /* 0x000fc400078efcff */
[----:B------:R-:W-:Y:S01]  /*04b0*/  LEA.HI R53, R53, UR4, RZ, 0x1e ;  /* 0x0000000435357c11 */ /* 0x000fe2000f8ff0ff */
[----:B------:R-:W-:Y:S01]  /*04c0*/  IMAD R29, R30, 0x4, R29 ;  /* 0x000000041e1d7824 */ /* 0x000fe200078e021d */
[----:B------:R-:W-:Y:S01]  /*04d0*/  LEA.HI R3, R4, UR4, RZ, 0x1e ;  /* 0x0000000404037c11 */ /* 0x000fe2000f8ff0ff */
[C---:B------:R-:W-:Y:S01]  /*04e0*/  IMAD R34, R30.reuse, 0x4, R55 ;  /* 0x000000041e227824 */ /* 0x040fe200078e0237 */
        /* <DEDUP_REMOVED lines=19> */
[----:B------:R-:W-:Y:S01]  /*0620*/  IMAD R4, R30, 0x4, R41 ;  /* 0x000000041e047824 */ /* 0x000fe200078e0229 */
[----:B------:R-:W-:Y:S01]  /*0630*/  LEA.HI R37, R37, UR4, RZ, 0x1e ;  /* 0x0000000425257c11 */ /* 0x000fe2000f8ff0ff */
[----:B------:R-:W-:-:S02]  /*0640*/  IMAD.SHL.U32 R46, R32, 0x4, RZ ;  /* 0x00000004202e7824 */ /* 0x000fc400078e00ff */
[C---:B------:R-:W-:Y:S02]  /*0650*/  IMAD R39, R30.reuse, 0x4, R39 ;  /* 0x000000041e277824 */ /* 0x040fe400078e0227 */
[C---:B------:R-:W-:Y:S02]  /*0660*/  IMAD R44, R30.reuse, 0x4, R33 ;  /* 0x000000041e2c7824 */ /* 0x040fe400078e0221 */
[----:B------:R-:W-:Y:S01]  /*0670*/  IMAD R35, R30, 0x4, R35 ;  /* 0x000000041e237824 */ /* 0x000fe200078e0223 */
[----:B------:R-:W-:Y:S01]  /*0680*/  LOP3.LUT R38, R46, 0x3fc, RZ, 0xc0, !PT ;  /* 0x000003fc2e267812 */ /* 0x000fe200078ec0ff */
[----:B------:R-:W-:-:S03]  /*0690*/  IMAD R48, R30, 0x4, R37 ;  /* 0x000000041e307824 */ /* 0x000fc600078e0225 */
[C---:B------:R-:W-:Y:S02]  /*06a0*/  LOP3.LUT R30, R38.reuse, 0x400, RZ, 0xfc, !PT ;  /* 0x00000400261e7812 */ /* 0x040fe400078efcff */
[C---:B------:R-:W-:Y:S02]  /*06b0*/  LOP3.LUT R33, R38.reuse, 0x800, RZ, 0xfc, !PT ;  /* 0x0000080026217812 */ /* 0x040fe400078efcff */
[----:B------:R-:W-:Y:S02]  /*06c0*/  SHF.R.U32.HI R30, RZ, 0x2, R30 ;  /* 0x00000002ff1e7819 */ /* 0x000fe4000001161e */
[----:B------:R-:W-:Y:S02]  /*06d0*/  LOP3.LUT R37, R38, 0xc00, RZ, 0xfc, !PT ;  /* 0x00000c0026257812 */ /* 0x000fe400078efcff */
[----:B------:R-:W-:Y:S02]  /*06e0*/  SHF.R.U32.HI R36, RZ, 0x2, R33 ;  /* 0x00000002ff247819 */ /* 0x000fe40000011621 */
[----:B------:R-:W-:-:S02]  /*06f0*/  SHF.R.U32.HI R37, RZ, 0x2, R37 ;  /* 0x00000002ff257819 */ /* 0x000fc40000011625 */
[----:B------:R-:W-:Y:S02]  /*0700*/  LOP3.LUT R33, R30, 0x1fc, RZ, 0xc0, !PT ;  /* 0x000001fc1e217812 */ /* 0x000fe400078ec0ff */
[----:B------:R-:W-:Y:S02]  /*0710*/  LOP3.LUT R30, R32, 0xfc, RZ, 0xc0, !PT ;  /* 0x000000fc201e7812 */ /* 0x000fe400078ec0ff */
[----:B------:R-:W-:Y:S02]  /*0720*/  LOP3.LUT R36, R36, 0x2fc, RZ, 0xc0, !PT ;  /* 0x000002fc24247812 */ /* 0x000fe400078ec0ff */
[----:B------:R-:W-:Y:S01]  /*0730*/  LOP3.LUT R40, R37, 0x3fc, RZ, 0xc0, !PT ;  /* 0x000003fc25287812 */ /* 0x000fe200078ec0ff */
[----:B------:R-:W-:Y:S02]  /*0740*/  VIADD R33, R33, UR4 ;  /* 0x0000000421217c36 */ /* 0x000fe40008000000 */
[----:B------:R-:W-:Y:S02]  /*0750*/  VIADD R37, R36, UR4 ;  /* 0x0000000424257c36 */ /* 0x000fe40008000000 */
[----:B------:R-:W-:Y:S01]  /*0760*/  VIADD R41, R40, UR4 ;  /* 0x0000000428297c36 */ /* 0x000fe20008000000 */
[----:B------:R-:W-:Y:S01]  /*0770*/  LOP3.LUT R2, R2, 0xff0, RZ, 0xc0, !PT ;  /* 0x00000ff002027812 */ /* 0x000fe200078ec0ff */
[----:B------:R-:W-:-:S02]  /*0780*/  IMAD R33, R38, 0x4, R33 ;  /* 0x0000000426217824 */ /* 0x000fc400078e0221 */
[----:B------:R-:W-:Y:S01]  /*0790*/  IMAD R42, R38, 0x4, R37 ;  /* 0x00000004262a7824 */ /* 0x000fe200078e0225 */
[----:B--2---:R0:W-:Y:S04]  /*07a0*/  STS [R29], R8 ;  /* 0x000000081d007388 */ /* 0x0041e80000000800 */
[----:B------:R1:W-:Y:S04]  /*07b0*/  STS [R34+0x40], R9 ;  /* 0x0000400922007388 */ /* 0x0003e80000000800 */
[----:B------:R-:W-:Y:S04]  /*07c0*/  STS [R27+0x80], R10 ;  /* 0x0000800a1b007388 */ /* 0x000fe80000000800 */
[----:B------:R-:W-:Y:S04]  /*07d0*/  STS [R28+0xc0], R11 ;  /* 0x0000c00b1c007388 */ /* 0x000fe80000000800 */
[----:B---3--:R-:W-:Y:S04]  /*07e0*/  STS [R3+0x100], R20 ;  /* 0x0001001403007388 */ /* 0x008fe80000000800 */
[----:B------:R-:W-:Y:S04]  /*07f0*/  STS [R26+0x140], R21 ;  /* 0x000140151a007388 */ /* 0x000fe80000000800 */
[----:B------:R-:W-:Y:S04]  /*0800*/  STS [R25+0x180], R22 ;  /* 0x0001801619007388 */ /* 0x000fe80000000800 */
[----:B------:R-:W-:Y:S04]  /*0810*/  STS [R24+0x1c0], R23 ;  /* 0x0001c01718007388 */ /* 0x000fe80000000800 */
[----:B----4-:R-:W-:Y:S04]  /*0820*/  STS [R7+0x200], R16 ;  /* 0x0002001007007388 */ /* 0x010fe80000000800 */
[----:B------:R-:W-:Y:S04]  /*0830*/  STS [R6+0x240], R17 ;  /* 0x0002401106007388 */ /* 0x000fe80000000800 */
[----:B------:R-:W-:Y:S04]  /*0840*/  STS [R5+0x280], R18 ;  /* 0x0002801205007388 */ /* 0x000fe80000000800 */
[----:B------:R-:W-:Y:S04]  /*0850*/  STS [R4+0x2c0], R19 ;  /* 0x0002c01304007388 */ /* 0x000fe80000000800 */
[----:B-----5:R-:W-:Y:S04]  /*0860*/  STS [R39+0x300], R12 ;  /* 0x0003000c27007388 */ /* 0x020fe80000000800 */
[----:B------:R-:W-:Y:S04]  /*0870*/  STS [R44+0x340], R13 ;  /* 0x0003400d2c007388 */ /* 0x000fe80000000800 */
[----:B------:R-:W-:Y:S04]  /*0880*/  STS [R35+0x380], R14 ;  /* 0x0003800e23007388 */ /* 0x000fe80000000800 */
[----:B------:R-:W-:Y:S01]  /*0890*/  STS [R48+0x3c0], R15 ;  /* 0x0003c00f30007388 */ /* 0x000fe20000000800 */
[----:B------:R-:W-:Y:S01]  /*08a0*/  BAR.SYNC.DEFER_BLOCKING 0x0 ;  /* 0x0000000000007b1d */ /* 0x000fe20000010000 */
[----:B0-----:R-:W-:-:S04]  /*08b0*/  VIADD R29, R30, UR4 ;  /* 0x000000041e1d7c36 */ /* 0x001fc80008000000 */
[----:B------:R-:W-:Y:S01]  /*08c0*/  IMAD R36, R38, 0x4, R29 ;  /* 0x0000000426247824 */ /* 0x000fe200078e021d */
[----:B------:R-:W-:Y:S01]  /*08d0*/  LOP3.LUT R29, R32, 0xf0, RZ, 0xc0, !PT ;  /* 0x000000f0201d7812 */ /* 0x000fe200078ec0ff */
[----:B------:R-:W-:Y:S02]  /*08e0*/  IMAD R38, R38, 0x4, R41 ;  /* 0x0000000426267824 */ /* 0x000fe400078e0229 */
[----:B------:R-:W0:Y:S02]  /*08f0*/  LDC.64 R40, c[0x0][0x218] ;  /* 0x00008600ff287b82 */ /* 0x000e240000000a00 */
[----:B------:R-:W-:Y:S02]  /*0900*/  IMAD.IADD R2, R2, 0x1, R29 ;  /* 0x0000000102027824 */ /* 0x000fe400078e021d */
[----:B------:R-:W-:Y:S04]  /*0910*/  LDS R29, [R33+0x1000] ;  /* 0x00100000211d7984 */ /* 0x000fe80000000800 */
[----:B------:R-:W-:Y:S04]  /*0920*/  LDS R28, [R33+0x1004] ;  /* 0x00100400211c7984 */ /* 0x000fe80000000800 */
[----:B------:R-:W-:Y:S04]  /*0930*/  LDS R30, [R33+0x1008] ;  /* 0x00100800211e7984 */ /* 0x000fe80000000800 */
[----:B------:R-:W-:Y:S04]  /*0940*/  LDS R27, [R33+0x100c] ;  /* 0x00100c00211b7984 */ /* 0x000fe80000000800 */
[----:B------:R-:W-:Y:S04]  /*0950*/  LDS R24, [R42+0x2000] ;  /* 0x002000002a187984 */ /* 0x000fe80000000800 */
[----:B------:R-:W-:Y:S04]  /*0960*/  LDS R25, [R42+0x2004] ;  /* 0x002004002a197984 */ /* 0x000fe80000000800 */
[----:B------:R-:W-:Y:S04]  /*0970*/  LDS R26, [R42+0x2008] ;  /* 0x002008002a1a7984 */ /* 0x000fe80000000800 */
[----:B------:R2:W-:Y:S04]  /*0980*/  LDS R7, [R42+0x200c] ;  /* 0x00200c002a077984 */ /* 0x0005e80000000800 */
[----:B------:R-:W-:Y:S04]  /*0990*/  LDS R4, [R38+0x3000] ;  /* 0x0030000026047984 */ /* 0x000fe80000000800 */
[----:B------:R-:W-:Y:S04]  /*09a0*/  LDS R6, [R38+0x3004] ;  /* 0x0030040026067984 */ /* 0x000fe80000000800 */
[----:B------:R-:W-:Y:S04]  /*09b0*/  LDS R5, [R38+0x3008] ;  /* 0x0030080026057984 */ /* 0x000fe80000000800 */
[----:B------:R-:W-:Y:S04]  /*09c0*/  LDS R3, [R38+0x300c] ;  /* 0x00300c0026037984 */ /* 0x000fe80000000800 */
[----:B------:R-:W-:Y:S04]  /*09d0*/  LDS R39, [R36+0xc] ;  /* 0x00000c0024277984 */ /* 0x000fe80000000800 */
[----:B------:R-:W-:Y:S04]  /*09e0*/  LDS R37, [R36+0x8] ;  /* 0x0000080024257984 */ /* 0x000fe80000000800 */
[----:B------:R-:W-:Y:S04]  /*09f0*/  LDS R35, [R36+0x4] ;  /* 0x0000040024237984 */ /* 0x000fe80000000800 */
[----:B------:R-:W-:Y:S01]  /*0a00*/  LDS R33, [R36] ;  /* 0x0000000024217984 */ /* 0x000fe20000000800 */
[----:B-1----:R-:W-:Y:S01]  /*0a10*/  LEA R34, R2, UR4, 0x2 ;  /* 0x0000000402227c11 */ /* 0x002fe2000f8e10ff */
[----:B------:R-:W-:Y:S01]  /*0a20*/  BAR.SYNC.DEFER_BLOCKING 0x0 ;  /* 0x0000000000007b1d */ /* 0x000fe20000010000 */
[----:B--2---:R-:W-:-:S04]  /*0a30*/  PRMT R42, R32, 0x6540, R45 ;  /* 0x00006540202a7816 */ /* 0x004fc8000000002d */
[----:B------:R-:W-:-:S04]  /*0a40*/  LEA.HI R31, R31, R42, RZ, 0x9 ;  /* 0x0000002a1f1f7211 */ /* 0x000fc800078f48ff */
[----:B------:R-:W-:Y:S01]  /*0a50*/  LOP3.LUT R31, R31, 0xfffffe00, RZ, 0xc0, !PT ;  /* 0xfffffe001f1f7812 */ /* 0x000fe200078ec0ff */
[----:B------:R1:W-:Y:S04]  /*0a60*/  STS.128 [R34], R8 ;  /* 0x0000000822007388 */ /* 0x0003e80000000c00 */
[----:B------:R2:W-:Y:S04]  /*0a70*/  STS.128 [R34+0x10], R20 ;  /* 0x0000101422007388 */ /* 0x0005e80000000c00 */
[----:B------:R-:W-:Y:S04]  /*0a80*/  STS.128 [R34+0x20], R16 ;  /* 0x0000201022007388 */ /* 0x000fe80000000c00 */
[----:B------:R3:W-:Y:S01]  /*0a90*/  STS.128 [R34+0x30], R12 ;  /* 0x0000300c22007388 */ /* 0x0007e20000000c00 */
[----:B------:R-:W-:-:S04]  /*0aa0*/  IMAD.IADD R31, R42, 0x1, -R31 ;  /* 0x000000012a1f7824 */ /* 0x000fc800078e0a1f */
[----:B0-----:R-:W-:Y:S01]  /*0ab0*/  IMAD.WIDE R40, R31, 0x4, R40 ;  /* 0x000000041f287825 */ /* 0x001fe200078e0228 */
[----:B------:R-:W-:Y:S06]  /*0ac0*/  BAR.SYNC.DEFER_BLOCKING 0x0 ;  /* 0x0000000000007b1d */ /* 0x000fec0000010000 */
[----:B------:R0:W4:Y:S01]  /*0ad0*/  LDG.E.EL R31, desc[UR6][R40.64] ;  /* 0x00000006281f7981 */ /* 0x000122000c2e1900 */
[----:B-1----:R-:W-:-:S04]  /*0ae0*/  LOP3.LUT R8, R32, 0xff, RZ, 0xc0, !PT ;  /* 0x000000ff20087812 */ /* 0x002fc800078ec0ff */
[----:B------:R-:W-:Y:S02]  /*0af0*/  LEA R11, R8, UR4, 0x2 ;  /* 0x00000004080b7c11 */ /* 0x000fe4000f8e10ff */
[----:B------:R-:W-:-:S03]  /*0b00*/  SHF.R.U32.HI R52, RZ, 0x2, R32 ;  /* 0x00000002ff347819 */ /* 0x000fc60000011620 */
[----:B------:R-:W-:Y:S04]  /*0b10*/  LDS R50, [R11] ;  /* 0x000000000b327984 */ /* 0x000fe80000000800 */
[----:B------:R-:W-:Y:S04]  /*0b20*/  LDS R23, [R11+0x440] ;  /* 0x000440000b177984 */ /* 0x000fe80000000800 */
[----:B------:R-:W-:Y:S04]  /*0b30*/  LDS R48, [R11+0x880] ;  /* 0x000880000b307984 */ /* 0x000fe80000000800 */
[----:B------:R-:W-:Y:S04]  /*0b40*/  LDS R43, [R11+0xcc0] ;  /* 0x000cc0000b2b7984 */ /* 0x000fe80000000800 */
[----:B------:R-:W-:Y:S04]  /*0b50*/  LDS R16, [R11+0x1100] ;  /* 0x001100000b107984 */ /* 0x000fe80000000800 */
[----:B------:R-:W-:Y:S04]  /*0b60*/  LDS R18, [R11+0x1540] ;  /* 0x001540000b127984 */ /* 0x000fe80000000800 */
[----:B------:R-:W-:Y:S04]  /*0b70*/  LDS R20, [R11+0x1980] ;  /* 0x001980000b147984 */ /* 0x000fe80000000800 */
[----:B0-----:R-:W-:Y:S04]  /*0b80*/  LDS R41, [R11+0x1dc0] ;  /* 0x001dc0000b297984 */ /* 0x001fe80000000800 */
[----:B------:R-:W-:Y:S04]  /*0b90*/  LDS R22, [R11+0x2200] ;  /* 0x002200000b167984 */ /* 0x000fe80000000800 */
[----:B------:R-:W-:Y:S04]  /*0ba0*/  LDS R32, [R11+0x2640] ;  /* 0x002640000b207984 */ /* 0x000fe80000000800 */
[----:B------:R-:W-:Y:S04]  /*0bb0*/  LDS R34, [R11+0x2a80] ;  /* 0x002a80000b227984 */ /* 0x000fe80000000800 */
[----:B------:R-:W-:Y:S04]  /*0bc0*/  LDS R36, [R11+0x2ec0] ;  /* 0x002ec0000b247984 */ /* 0x000fe80000000800 */
[----:B------:R-:W-:Y:S04]  /*0bd0*/  LDS R38, [R11+0x3300] ;  /* 0x003300000b267984 */ /* 0x000fe80000000800 */
[----:B------:R-:W-:Y:S04]  /*0be0*/  LDS R40, [R11+0x3740] ;  /* 0x003740000b287984 */ /* 0x000fe80000000800 */
[----:B------:R-:W-:Y:S04]  /*0bf0*/  LDS R42, [R11+0x3b80] ;  /* 0x003b80000b2a7984 */ /* 0x000fe80000000800 */
[----:B------:R-:W-:Y:S01]  /*0c00*/  LDS R44, [R11+0x3fc0] ;  /* 0x003fc0000b2c7984 */ /* 0x000fe20000000800 */
[----:B------:R-:W-:Y:S01]  /*0c10*/  IMAD R54, R8, 0x4, R11 ;  /* 0x0000000408367824 */ /* 0x000fe200078e020b */
[----:B------:R-:W-:Y:S01]  /*0c20*/  BAR.SYNC.DEFER_BLOCKING 0x0 ;  /* 0x0000000000007b1d */ /* 0x000fe20000010000 */
[----:B------:R-:W-:-:S04]  /*0c30*/  SGXT.U32 R52, R52, 0x6 ;  /* 0x000000063434781a */ /* 0x000fc80000000000 */
[----:B------:R-:W-:Y:S01]  /*0c40*/  LEA R8, R52, UR4, 0x3 ;  /* 0x0000000434087c11 */ /* 0x000fe2000f8e18ff */
[----:B------:R-:W-:Y:S01]  /*0c50*/  IMAD.SHL.U32 R9, R45, 0x100, RZ ;  /* 0x000001002d097824 */ /* 0x000fe200078e00ff */
[----:B--2---:R-:W-:-:S04]  /*0c60*/  LOP3.LUT R21, R47, 0xc, R46, 0xf8, !PT ;  /* 0x0000000c2f157812 */ /* 0x004fc800078ef82e */
[----:B---3--:R-:W-:-:S05]  /*0c70*/  LOP3.LUT R14, R9, 0x80, R52, 0xfe, !PT ;  /* 0x00000080090e7812 */ /* 0x008fca00078efe34 */
[----:B------:R-:W-:Y:S01]  /*0c80*/  IMAD R19, R14, 0x10, R21 ;  /* 0x000000100e137824 */ /* 0x000fe200078e0215 */
[----:B------:R-:W-:-:S04]  /*0c90*/  LOP3.LUT R14, R52, 0x40, RZ, 0xfc, !PT ;  /* 0x00000040340e7812 */ /* 0x000fc800078efcff */
[----:B------:R-:W-:Y:S02]  /*0ca0*/  LEA R14, R14, UR4, 0x3 ;  /* 0x000000040e0e7c11 */ /* 0x000fe4000f8e18ff */
[C---:B------:R-:W-:Y:S02]  /*0cb0*/  LOP3.LUT R15, R52.reuse, 0x80, RZ, 0xfc, !PT ;  /* 0x00000080340f7812 */ /* 0x040fe400078efcff */
[----:B------:R-:W-:Y:S02]  /*0cc0*/  PRMT R10, R52, 0x6540, R45 ;  /* 0x00006540340a7816 */ /* 0x000fe4000000002d */
[----:B------:R-:W-:Y:S02]  /*0cd0*/  LEA R15, R15, UR4, 0x3 ;  /* 0x000000040f0f7c11 */ /* 0x000fe4000f8e18ff */
[----:B------:R-:W-:Y:S02]  /*0ce0*/  LOP3.LUT R12, R9, 0x40, R52, 0xfe, !PT ;  /* 0x00000040090c7812 */ /* 0x000fe400078efe34 */
[----:B------:R-:W-:Y:S01]  /*0cf0*/  LOP3.LUT R46, R9, 0xc0, R52, 0xfe, !PT ;  /* 0x000000c0092e7812 */ /* 0x000fe200078efe34 */
[--C-:B------:R-:W-:Y:S01]  /*0d00*/  IMAD R13, R10, 0x10, R21.reuse ;  /* 0x000000100a0d7824 */ /* 0x100fe200078e0215 */
[----:B------:R-:W-:Y:S01]  /*0d10*/  ISETP.GE.AND P6, PT, R21, 0x10, PT ;  /* 0x000000101500780c */ /* 0x000fe20003fc6270 */
[--C-:B------:R-:W-:Y:S01]  /*0d20*/  IMAD R17, R12, 0x10, R21.reuse ;  /* 0x000000100c117824 */ /* 0x100fe200078e0215 */
[----:B------:R-:W-:Y:S01]  /*0d30*/  LOP3.LUT R52, R52, 0xc0, RZ, 0xfc, !PT ;  /* 0x000000c034347812 */ /* 0x000fe200078efcff */
[----:B------:R-:W-:-:S02]  /*0d40*/  IMAD R21, R46, 0x10, R21 ;  /* 0x000000102e157824 */ /* 0x000fc400078e0215 */
[----:B------:R-:W0:Y:S02]  /*0d50*/  LDC.64 R46, c[0x0][0x220] ;  /* 0x00008800ff2e7b82 */ /* 0x000e240000000a00 */
[----:B0-----:R-:W-:Y:S01]  /*0d60*/  IMAD.WIDE R12, R13, 0x4, R46 ;  /* 0x000000040d0c7825 */ /* 0x001fe200078e022e */
[----:B----4-:R-:W-:Y:S05]  /*0d70*/  STS [R54], R31 ;  /* 0x0000001f36007388 */ /* 0x010fea0000000800 */
[----:B------:R-:W-:Y:S06]  /*0d80*/  BAR.SYNC.DEFER_BLOCKING 0x0 ;  /* 0x0000000000007b1d */ /* 0x000fec0000010000 */
[----:B------:R-:W0:Y:S04]  /*0d90*/  LDS R8, [R8] ;  /* 0x0000000008087984 */ /* 0x000e280000000800 */
[----:B------:R-:W1:Y:S04]  /*0da0*/  LDS R14, [R14] ;  /* 0x000000000e0e7984 */ /* 0x000e680000000800 */
[----:B------:R-:W2:Y:S01]  /*0db0*/  LDS R15, [R15] ;  /* 0x000000000f0f7984 */ /* 0x000ea20000000800 */
[CC--:B0-----:R-:W-:Y:S01]  /*0dc0*/  FSETP.GEU.AND P3, PT, R33.reuse, -R8.reuse, PT ;  /* 0x800000082100720b */ /* 0x0c1fe20003f6e000 */
[--C-:B------:R-:W-:Y:S01]  /*0dd0*/  FADD R33, R33, R8.reuse ;  /* 0x0000000821217221 */ /* 0x100fe20000000000 */
[CC--:B------:R-:W-:Y:S01]  /*0de0*/  FSETP.GEU.AND P1, PT, R37.reuse, -R8.reuse, PT ;  /* 0x800000082500720b */ /* 0x0c0fe20003f2e000 */
[--C-:B------:R-:W-:Y:S01]  /*0df0*/  FADD R10, R37, R8.reuse ;  /* 0x00000008250a7221 */ /* 0x100fe20000000000 */
[CC--:B------:R-:W-:Y:S01]  /*0e00*/  FSETP.GEU.AND P2, PT, R35.reuse, -R8.reuse, PT ;  /* 0x800000082300720b */ /* 0x0c0fe20003f4e000 */
[--C-:B------:R-:W-:Y:S01]  /*0e10*/  FADD R9, R35, R8.reuse ;  /* 0x0000000823097221 */ /* 0x100fe20000000000 */
[C---:B------:R-:W-:Y:S01]  /*0e20*/  FSETP.GEU.AND P0, PT, R39.reuse, -R8, PT ;  /* 0x800000082700720b */ /* 0x040fe20003f0e000 */
[----:B------:R-:W-:Y:S01]  /*0e30*/  FADD R11, R39, R8 ;  /* 0x00000008270b7221 */ /* 0x000fe20000000000 */
[----:B------:R-:W-:-:S02]  /*0e40*/  SEL R8, R33, RZ, P3 ;  /* 0x000000ff21087207 */ /* 0x000fc40001800000 */
[----:B------:R-:W-:-:S06]  /*0e50*/  LEA R33, R52, UR4, 0x3 ;  /* 0x0000000434217c11 */ /* 0x000fcc000f8e18ff */
[----:B------:R-:W0:Y:S01]  /*0e60*/  LDS R33, [R33] ;  /* 0x0000000021217984 */ /* 0x000e220000000800 */
[----:B------:R-:W-:Y:S02]  /*0e70*/  SEL R10, R10, RZ, P1 ;  /* 0x000000ff0a0a7207 */ /* 0x000fe40000800000 */
[----:B------:R-:W-:Y:S02]  /*0e80*/  SEL R9, R9, RZ, P2 ;  /* 0x000000ff09097207 */ /* 0x000fe40001000000 */
[----:B------:R-:W-:Y:S02]  /*0e90*/  SEL R11, R11, RZ, P0 ;  /* 0x000000ff0b0b7207 */ /* 0x000fe40000000000 */
[----:B-1----:R-:W-:-:S03]  /*0ea0*/  FSETP.GEU.AND P4, PT, R30, -R14, PT ;  /* 0x8000000e1e00720b */ /* 0x002fc60003f8e000 */
[----:B------:R1:W-:Y:S01]  /*0eb0*/  @!P6 STG.E.128 desc[UR6][R12.64], R8 ;  /* 0x000000080c00e986 */ /* 0x0003e2000c101d06 */
[-C--:B------:R-:W-:Y:S02]  /*0ec0*/  FSETP.GEU.AND P3, PT, R28, -R14.reuse, PT ;  /* 0x8000000e1c00720b */ /* 0x080fe40003f6e000 */
[----:B------:R-:W-:Y:S01]  /*0ed0*/  FSETP.GEU.AND P0, PT, R29, -R14, PT ;  /* 0x8000000e1d00720b */ /* 0x000fe20003f0e000 */
[----:B-1----:R-:W-:Y:S01]  /*0ee0*/  FADD R8, R48, R31 ;  /* 0x0000001f30087221 */ /* 0x002fe20000000000 */
[--C-:B------:R-:W-:Y:S01]  /*0ef0*/  FADD R10, R30, R14.reuse ;  /* 0x0000000e1e0a7221 */ /* 0x100fe20000000000 */
[--C-:B------:R-:W-:Y:S01]  /*0f00*/  FADD R9, R28, R14.reuse ;  /* 0x0000000e1c097221 */ /* 0x100fe20000000000 */
[--C-:B------:R-:W-:Y:S02]  /*0f10*/  FADD R11, R27, R14.reuse ;  /* 0x0000000e1b0b7221 */ /* 0x100fe40000000000 */
[----:B------:R-:W-:Y:S01]  /*0f20*/  FSETP.GTU.AND P2, PT, R8, RZ, PT ;  /* 0x000000ff0800720b */ /* 0x000fe20003f4c000 */
[----:B------:R-:W-:Y:S01]  /*0f30*/  FADD R8, R29, R14 ;  /* 0x0000000e1d087221 */ /* 0x000fe20000000000 */
[----:B------:R-:W-:-:S02]  /*0f40*/  SEL R10, R10, RZ, P4 ;  /* 0x000000ff0a0a7207 */ /* 0x000fc40002000000 */
[----:B------:R-:W-:Y:S01]  /*0f50*/  FSETP.GEU.AND P4, PT, R27, -R14, PT ;  /* 0x8000000e1b00720b */ /* 0x000fe20003f8e000 */
[C-C-:B--2---:R-:W-:Y:S01]  /*0f60*/  FADD R14, R26.reuse, R15.reuse ;  /* 0x0000000f1a0e7221 */ /* 0x144fe20000000000 */
[----:B------:R-:W-:Y:S02]  /*0f70*/  SEL R9, R9, RZ, P3 ;  /* 0x000000ff09097207 */ /* 0x000fe40001800000 */
[----:B------:R-:W-:Y:S01]  /*0f80*/  FSETP.GEU.AND P3, PT, R26, -R15, PT ;  /* 0x8000000f1a00720b */ /* 0x000fe20003f6e000 */
[--C-:B------:R-:W-:Y:S01]  /*0f90*/  FADD R13, R25, R15.reuse ;  /* 0x0000000f190d7221 */ /* 0x100fe20000000000 */
[----:B------:R-:W-:Y:S01]  /*0fa0*/  SEL R8, R8, RZ, P0 ;  /* 0x000000ff08087207 */ /* 0x000fe20000000000 */
[----:B------:R-:W-:Y:S01]  /*0fb0*/  FADD R12, R24, R15 ;  /* 0x0000000f180c7221 */ /* 0x000fe20000000000 */
[----:B------:R-:W-:Y:S02]  /*0fc0*/  SEL R11, R11, RZ, P4 ;  /* 0x000000ff0b0b7207 */ /* 0x000fe40002000000 */
[----:B------:R-:W-:-:S02]  /*0fd0*/  SEL R14, R14, RZ, P3 ;  /* 0x000000ff0e0e7207 */ /* 0x000fc40001800000 */
[-C--:B------:R-:W-:Y:S02]  /*0fe0*/  FSETP.GEU.AND P0, PT, R25, -R15.reuse, PT ;  /* 0x8000000f1900720b */ /* 0x080fe40003f0e000 */
[-C--:B------:R-:W-:Y:S02]  /*0ff0*/  FSETP.GEU.AND P4, PT, R24, -R15.reuse, PT ;  /* 0x8000000f1800720b */ /* 0x080fe40003f8e000 */
[C---:B------:R-:W-:Y:S01]  /*1000*/  FSETP.GEU.AND P3, PT, R7.reuse, -R15, PT ;  /* 0x8000000f0700720b */ /* 0x040fe20003f6e000 */
[----:B------:R-:W-:Y:S01]  /*1010*/  FADD R15, R7, R15 ;  /* 0x0000000f070f7221 */ /* 0x000fe20000000000 */
[----:B------:R-:W-:Y:S02]  /*1020*/  SEL R13, R13, RZ, P0 ;  /* 0x000000ff0d0d7207 */ /* 0x000fe40000000000 */
[CC--:B0-----:R-:W-:Y:S01]  /*1030*/  FSETP.GEU.AND P0, PT, R6.reuse, -R33.reuse, PT ;  /* 0x800000210600720b */ /* 0x0c1fe20003f0e000 */
[--C-:B------:R-:W-:Y:S01]  /*1040*/  FADD R6, R6, R33.reuse ;  /* 0x0000002106067221 */ /* 0x100fe20000000000 */
[----:B------:R-:W-:Y:S01]  /*1050*/  SEL R15, R15, RZ, P3 ;  /* 0x000000ff0f0f7207 */ /* 0x000fe20001800000 */
[----:B------:R-:W-:Y:S01]  /*1060*/  FADD R7, R5, R33 ;  /* 0x0000002105077221 */ /* 0x000fe20000000000 */
[----:B------:R-:W-:Y:S01]  /*1070*/  SEL R12, R12, RZ, P4 ;  /* 0x000000ff0c0c7207 */ /* 0x000fe20002000000 */
[----:B------:R-:W-:Y:S01]  /*1080*/  FADD R25, R43, R31 ;  /* 0x0000001f2b197221 */ /* 0x000fe20000000000 */
[CC--:B------:R-:W-:Y:S01]  /*1090*/  FSETP.GEU.AND P3, PT, R3.reuse, -R33.reuse, PT ;  /* 0x800000210300720b */ /* 0x0c0fe20003f6e000 */
[----:B------:R-:W-:Y:S01]  /*10a0*/  FADD R3, R3, R33 ;  /* 0x0000002103037221 */ /* 0x000fe20000000000 */
[----:B------:R-:W-:Y:S01]  /*10b0*/  FSETP.GEU.AND P4, PT, R5, -R33, PT ;  /* 0x800000210500720b */ /* 0x000fe20003f8e000 */
[----:B------:R-:W-:Y:S01]  /*10c0*/  FADD R24, R41, R31 ;  /* 0x0000001f29187221 */ /* 0x000fe20000000000 */
[----:B------:R-:W-:-:S02]  /*10d0*/  SEL R5, R6, RZ, P0 ;  /* 0x000000ff06057207 */ /* 0x000fc40000000000 */
[----:B------:R-:W-:Y:S02]  /*10e0*/  SEL R6, R7, RZ, P4 ;  /* 0x000000ff07067207 */ /* 0x000fe40002000000 */
[----:B------:R-:W-:Y:S02]  /*10f0*/  FSETP.GTU.AND P0, PT, R25, RZ, PT ;  /* 0x000000ff1900720b */ /* 0x000fe40003f0c000 */
[----:B------:R-:W-:Y:S02]  /*1100*/  SEL R7, R3, RZ, P3 ;  /* 0x000000ff03077207 */ /* 0x000fe40001800000 */
[C---:B------:R-:W-:Y:S01]  /*1110*/  FSETP.GEU.AND P3, PT, R4.reuse, -R33, PT ;  /* 0x800000210400720b */ /* 0x040fe20003f6e000 */
[----:B------:R-:W-:Y:S01]  /*1120*/  FADD R4, R4, R33 ;  /* 0x0000002104047221 */ /* 0x000fe20000000000 */
[----:B------:R-:W-:Y:S01]  /*1130*/  FSETP.GTU.AND P4, PT, R24, RZ, PT ;  /* 0x000000ff1800720b */ /* 0x000fe20003f8c000 */
[--C-:B------:R-:W-:Y:S01]  /*1140*/  FADD R3, R36, R31.reuse ;  /* 0x0000001f24037221 */ /* 0x100fe20000000000 */
[----:B------:R-:W-:Y:S01]  /*1150*/  FSETP.LT.OR P0, PT, R43, -R31, !P0 ;  /* 0x8000001f2b00720b */ /* 0x000fe20004701400 */
[----:B------:R-:W-:Y:S01]  /*1160*/  FADD R24, R32, R31 ;  /* 0x0000001f20187221 */ /* 0x000fe20000000000 */
[----:B------:R-:W-:-:S02]  /*1170*/  SEL R4, R4, RZ, P3 ;  /* 0x000000ff04047207 */ /* 0x000fc40001800000 */
[----:B------:R-:W-:Y:S01]  /*1180*/  FSETP.GTU.AND P3, PT, R3, RZ, PT ;  /* 0x000000ff0300720b */ /* 0x000fe20003f6c000 */
[--C-:B------:R-:W-:Y:S01]  /*1190*/  FADD R3, R18, R31.reuse ;  /* 0x0000001f12037221 */ /* 0x100fe20000000000 */
[----:B------:R-:W-:Y:S02]  /*11a0*/  SEL R25, RZ, 0x1, !P0 ;  /* 0x00000001ff197807 */ /* 0x000fe40004000000 */
[-C--:B------:R-:W-:Y:S02]  /*11b0*/  FSETP.LT.OR P4, PT, R41, -R31.reuse, !P4 ;  /* 0x8000001f2900720b */ /* 0x080fe40006781400 */
[----:B------:R-:W-:Y:S01]  /*11c0*/  FSETP.GTU.AND P0, PT, R24, RZ, PT ;  /* 0x000000ff1800720b */ /* 0x000fe20003f0c000 */
[--C-:B------:R-:W-:Y:S01]  /*11d0*/  FADD R26, R20, R31.reuse ;  /* 0x0000001f141a7221 */ /* 0x100fe20000000000 */
[----:B------:R-:W-:Y:S01]  /*11e0*/  SEL R27, RZ, 0x1, !P4 ;  /* 0x00000001ff1b7807 */ /* 0x000fe20006000000 */
[----:B------:R-:W-:Y:S01]  /*11f0*/  FADD R28, R23, R31 ;  /* 0x0000001f171c7221 */ /* 0x000fe20000000000 */
[----:B------:R-:W-:-:S02]  /*1200*/  FSETP.LT.OR P0, PT, R32, -R31, !P0 ;  /* 0x8000001f2000720b */ /* 0x000fc40004701400 */
[-C--:B------:R-:W-:Y:S02]  /*1210*/  FSETP.LT.OR P3, PT, R36, -R31.reuse, !P3 ;  /* 0x8000001f2400720b */ /* 0x080fe40005f61400 */
[----:B------:R-:W-:Y:S02]  /*1220*/  FSETP.GTU.AND P4, PT, R3, RZ, PT ;  /* 0x000000ff0300720b */ /* 0x000fe40003f8c000 */
[-C--:B------:R-:W-:Y:S02]  /*1230*/  FSETP.LT.OR P2, PT, R48, -R31.reuse, !P2 ;  /* 0x8000001f3000720b */ /* 0x080fe40005741400 */
[----:B------:R-:W-:Y:S02]  /*1240*/  SEL R3, RZ, 0x1, !P0 ;  /* 0x00000001ff037807 */ /* 0x000fe40004000000 */
[----:B------:R-:W-:Y:S02]  /*1250*/  SEL R24, RZ, 0x1, !P3 ;  /* 0x00000001ff187807 */ /* 0x000fe40005800000 */
[----:B------:R-:W-:-:S02]  /*1260*/  FSETP.LT.OR P4, PT, R18, -R31, !P4 ;  /* 0x8000001f1200720b */ /* 0x000fc40006781400 */
[----:B------:R-:W-:Y:S02]  /*1270*/  FSETP.GTU.AND P0, PT, R26, RZ, PT ;  /* 0x000000ff1a00720b */ /* 0x000fe40003f0c000 */
[----:B------:R-:W-:Y:S02]  /*1280*/  FSETP.GTU.AND P3, PT, R28, RZ, PT ;  /* 0x000000ff1c00720b */ /* 0x000fe40003f6c000 */
[----:B------:R-:W-:Y:S01]  /*1290*/  SEL R18, RZ, 0x1fffe, !P2 ;  /* 0x0001fffeff127807 */ /* 0x000fe20005000000 */
[----:B------:R-:W-:Y:S01]  /*12a0*/  FADD R26, R16, R31 ;  /* 0x0000001f101a7221 */ /* 0x000fe20000000000 */
[-C--:B------:R-:W-:Y:S02]  /*12b0*/  FSETP.LT.OR P0, PT, R20, -R31.reuse, !P0 ;  /* 0x8000001f1400720b */ /* 0x080fe40004701400 */
[----:B------:R-:W-:Y:S01]  /*12c0*/  FSETP.LT.OR P3, PT, R23, -R31, !P3 ;  /* 0x8000001f1700720b */ /* 0x000fe20005f61400 */
[----:B------:R-:W-:Y:S01]  /*12d0*/  IMAD.IADD R23, R25, 0x1, R18 ;  /* 0x0000000119177824 */ /* 0x000fe200078e0212 */
[----:B------:R-:W-:Y:S01]  /*12e0*/  SEL R25, RZ, 0x1, !P4 ;  /* 0x00000001ff197807 */ /* 0x000fe20006000000 */
[----:B------:R-:W0:Y:S01]  /*12f0*/  S2R R20, SR_TID.X ;  /* 0x0000000000147919 */ /* 0x000e220000002100 */
[----:B------:R-:W-:-:S02]  /*1300*/  FSETP.GTU.AND P4, PT, R26, RZ, PT ;  /* 0x000000ff1a00720b */ /* 0x000fc40003f8c000 */
[----:B------:R-:W-:Y:S01]  /*1310*/  SEL R18, RZ, 0x1fffe, !P0 ;  /* 0x0001fffeff127807 */ /* 0x000fe20004000000 */
[--C-:B------:R-:W-:Y:S01]  /*1320*/  FADD R35, R50, R31.reuse ;  /* 0x0000001f32237221 */ /* 0x100fe20000000000 */
[----:B------:R-:W-:Y:S01]  /*1330*/  FADD R28, R34, R31 ;  /* 0x0000001f221c7221 */ /* 0x000fe20000000000 */
[----:B------:R-:W-:Y:S01]  /*1340*/  FSETP.LT.OR P4, PT, R16, -R31, !P4 ;  /* 0x8000001f1000720b */ /* 0x000fe20006781400 */
[----:B------:R-:W-:Y:S01]  /*1350*/  IMAD.WIDE R16, R17, 0x4, R46 ;  /* 0x0000000411107825 */ /* 0x000fe200078e022e */
[----:B------:R-:W-:-:S03]  /*1360*/  SEL R26, RZ, 0x1, !P3 ;  /* 0x00000001ff1a7807 */ /* 0x000fc60005800000 */
[----:B------:R-:W-:Y:S02]  /*1370*/  IMAD.IADD R27, R27, 0x1, R18 ;  /* 0x000000011b1b7824 */ /* 0x000fe400078e0212 */
[----:B------:R-:W-:Y:S01]  /*1380*/  IMAD.WIDE R18, R19, 0x4, R46 ;  /* 0x0000000413127825 */ /* 0x000fe200078e022e */
[----:B------:R-:W-:-:S03]  /*1390*/  FSETP.GTU.AND P1, PT, R35, RZ, PT ;  /* 0x000000ff2300720b */ /* 0x000fc60003f2c000 */
[----:B------:R-:W-:Y:S01]  /*13a0*/  IMAD.WIDE R46, R21, 0x4, R46 ;  /* 0x00000004152e7825 */ /* 0x000fe200078e022e */
[----:B------:R-:W-:-:S03]  /*13b0*/  FSETP.GTU.AND P3, PT, R28, RZ, PT ;  /* 0x000000ff1c00720b */ /* 0x000fc60003f6c000 */
[--C-:B------:R-:W-:Y:S01]  /*13c0*/  FADD R28, R22, R31.reuse ;  /* 0x0000001f161c7221 */ /* 0x100fe20000000000 */
[----:B------:R1:W-:Y:S01]  /*13d0*/  @!P6 STG.E.128 desc[UR6][R16.64], R8 ;  /* 0x000000081000e986 */ /* 0x0003e2000c101d06 */
[----:B------:R-:W-:Y:S01]  /*13e0*/  FSETP.LT.OR P1, PT, R50, -R31, !P1 ;  /* 0x8000001f3200720b */ /* 0x000fe20004f21400 */
[----:B------:R-:W-:Y:S02]  /*13f0*/  FADD R21, R38, R31 ;  /* 0x0000001f26157221 */ /* 0x000fe40000000000 */
[----:B------:R-:W-:Y:S04]  /*1400*/  @!P6 STG.E.128 desc[UR6][R18.64], R12 ;  /* 0x0000000c1200e986 */ /* 0x000fe8000c101d06 */
[----:B------:R2:W-:Y:S01]  /*1410*/  @!P6 STG.E.128 desc[UR6][R46.64], R4 ;  /* 0x000000042e00e986 */ /* 0x0005e2000c101d06 */
[----:B------:R-:W-:-:S02]  /*1420*/  FSETP.GTU.AND P6, PT, R28, RZ, PT ;  /* 0x000000ff1c00720b */ /* 0x000fc40003fcc000 */
[----:B------:R-:W-:Y:S02]  /*1430*/  SEL R28, RZ, 0x1, !P1 ;  /* 0x00000001ff1c7807 */ /* 0x000fe40004800000 */
[-C--:B------:R-:W-:Y:S02]  /*1440*/  FSETP.LT.OR P3, PT, R34, -R31.reuse, !P3 ;  /* 0x8000001f2200720b */ /* 0x080fe40005f61400 */
[----:B------:R-:W-:Y:S01]  /*1450*/  FSETP.GTU.AND P1, PT, R21, RZ, PT ;  /* 0x000000ff1500720b */ /* 0x000fe20003f2c000 */
[--C-:B------:R-:W-:Y:S01]  /*1460*/  FADD R21, R40, R31.reuse ;  /* 0x0000001f28157221 */ /* 0x100fe20000000000 */
[----:B------:R-:W-:Y:S01]  /*1470*/  FSETP.LT.OR P6, PT, R22, -R31, !P6 ;  /* 0x8000001f1600720b */ /* 0x000fe200077c1400 */
[--C-:B-1----:R-:W-:Y:S01]  /*1480*/  FADD R9, R42, R31.reuse ;  /* 0x0000001f2a097221 */ /* 0x102fe20000000000 */
[----:B------:R-:W-:Y:S01]  /*1490*/  FADD R8, R44, R31 ;  /* 0x0000001f2c087221 */ /* 0x000fe20000000000 */
[----:B------:R-:W-:Y:S02]  /*14a0*/  SEL R29, RZ, 0x1fffe, !P3 ;  /* 0x0001fffeff1d7807 */ /* 0x000fe40005800000 */
[----:B--2---:R-:W-:-:S02]  /*14b0*/  SEL R5, RZ, 0x1, !P4 ;  /* 0x00000001ff057807 */ /* 0x004fc40006000000 */
[----:B------:R-:W-:Y:S02]  /*14c0*/  SEL R7, RZ, 0x1, !P6 ;  /* 0x00000001ff077807 */ /* 0x000fe40007000000 */
[----:B------:R-:W-:Y:S02]  /*14d0*/  SEL R4, RZ, 0x1, !P2 ;  /* 0x00000001ff047807 */ /* 0x000fe40005000000 */
[----:B------:R-:W-:Y:S02]  /*14e0*/  FSETP.GTU.AND P4, PT, R21, RZ, PT ;  /* 0x000000ff1500720b */ /* 0x000fe40003f8c000 */
[----:B------:R-:W-:Y:S02]  /*14f0*/  FSETP.GTU.AND P6, PT, R9, RZ, PT ;  /* 0x000000ff0900720b */ /* 0x000fe40003fcc000 */
[----:B------:R-:W-:Y:S01]  /*1500*/  FSETP.GTU.AND P2, PT, R8, RZ, PT ;  /* 0x000000ff0800720b */ /* 0x000fe20003f4c000 */
[----:B------:R-:W-:Y:S01]  /*1510*/  IMAD.IADD R24, R24, 0x1, R29 ;  /* 0x0000000118187824 */ /* 0x000fe200078e021d */
[----:B------:R-:W-:-:S02]  /*1520*/  FSETP.LT.OR P1, PT, R38, -R31, !P1 ;  /* 0x8000001f2600720b */ /* 0x000fc40004f21400 */
[-C--:B------:R-:W-:Y:S02]  /*1530*/  FSETP.LT.OR P4, PT, R40, -R31.reuse, !P4 ;  /* 0x8000001f2800720b */ /* 0x080fe40006781400 */
[-C--:B------:R-:W-:Y:S02]  /*1540*/  FSETP.LT.OR P6, PT, R42, -R31.reuse, !P6 ;  /* 0x8000001f2a00720b */ /* 0x080fe400077c1400 */
[----:B------:R-:W-:Y:S02]  /*1550*/  FSETP.LT.OR P2, PT, R44, -R31, !P2 ;  /* 0x8000001f2c00720b */ /* 0x000fe40005741400 */
[----:B0-----:R-:W-:Y:S01]  /*1560*/  LOP3.LUT R20, R20, 0xff, RZ, 0xc0, !PT ;  /* 0x000000ff14147812 */ /* 0x001fe200078ec0ff */
[----:B------:R-:W-:Y:S01]  /*1570*/  BAR.SYNC.DEFER_BLOCKING 0x0 ;  /* 0x0000000000007b1d */ /* 0x000fe20000010000 */
[----:B------:R-:W-:Y:S02]  /*1580*/  LOP3.LUT R23, R23, 0x1, RZ, 0xc0, !PT ;  /* 0x0000000117177812 */ /* 0x000fe400078ec0ff */
[----:B------:R-:W-:-:S02]  /*1590*/  SEL R6, RZ, 0x1, !P0 ;  /* 0x00000001ff067807 */ /* 0x000fc40004000000 */
[----:B------:R-:W-:Y:S02]  /*15a0*/  LOP3.LUT R27, R27, 0x1, RZ, 0xc0, !PT ;  /* 0x000000011b1b7812 */ /* 0x000fe400078ec0ff */
[----:B------:R-:W-:Y:S02]  /*15b0*/  SEL R8, RZ, 0x1, !P3 ;  /* 0x00000001ff087807 */ /* 0x000fe40005800000 */
[----:B------:R-:W-:Y:S02]  /*15c0*/  LOP3.LUT R24, R24, 0x1, RZ, 0xc0, !PT ;  /* 0x0000000118187812 */ /* 0x000fe400078ec0ff */
[----:B------:R-:W-:Y:S02]  /*15d0*/  SEL R9, RZ, 0x1, !P1 ;  /* 0x00000001ff097807 */ /* 0x000fe40004800000 */
[----:B------:R-:W-:Y:S02]  /*15e0*/  SEL R12, RZ, 0x1, !P4 ;  /* 0x00000001ff0c7807 */ /* 0x000fe40006000000 */
[----:B------:R-:W-:-:S02]  /*15f0*/  SEL R10, RZ, 0x1, !P6 ;  /* 0x00000001ff0a7807 */ /* 0x000fc40007000000 */
[----:B------:R-:W-:Y:S01]  /*1600*/  SEL R11, RZ, 0x1, !P2 ;  /* 0x00000001ff0b7807 */ /* 0x000fe20005000000 */
[----:B------:R-:W-:Y:S04]  /*1610*/  STS.U8 [R20+UR4], R28 ;  /* 0x0000001c14007988 */ /* 0x000fe80008000004 */
[----:B------:R-:W-:Y:S04]  /*1620*/  STS.U8 [R20+UR4+0x110], R26 ;  /* 0x0001101a14007988 */ /* 0x000fe80008000004 */
        /* <DEDUP_REMOVED lines=13> */
[----:B------:R-:W-:Y:S01]  /*1700*/  STS.U8 [R20+UR4+0xff0], R11 ;  /* 0x000ff00b14007988 */ /* 0x000fe20008000004 */
[----:B------:R-:W-:Y:S06]  /*1710*/  BAR.SYNC.DEFER_BLOCKING 0x0 ;  /* 0x0000000000007b1d */ /* 0x000fec0000010000 */
[----:B------:R-:W0:Y:S01]  /*1720*/  LDS.128 R4, [R2+UR4] ;  /* 0x0000000402047984 */ /* 0x000e220008000c00 */
[----:B------:R-:W-:Y:S01]  /*1730*/  ULDC.64 UR4, c[0x0][0x228] ;  /* 0x00008a0000047ab9 */ /* 0x000fe20000000a00 */
[----:B0-----:R-:W-:-:S02]  /*1740*/  PRMT R8, R4, 0x7772, RZ ;  /* 0x0000777204087816 */ /* 0x001fc400000000ff */
[C---:B------:R-:W-:Y:S02]  /*1750*/  PRMT R13, R4.reuse, 0x7771, RZ ;  /* 0x00007771040d7816 */ /* 0x040fe400000000ff */
[----:B------:R-:W-:Y:S02]  /*1760*/  PRMT R3, R4, 0x7770, RZ ;  /* 0x0000777004037816 */ /* 0x000fe400000000ff */
[----:B------:R-:W-:Y:S02]  /*1770*/  PRMT R8, R13, 0x5410, R8 ;  /* 0x000054100d087816 */ /* 0x000fe40000000008 */
[----:B------:R-:W-:Y:S02]  /*1780*/  SHF.R.U32.HI R15, RZ, 0x18, R4 ;  /* 0x00000018ff0f7819 */ /* 0x000fe40000011604 */
[C---:B------:R-:W-:Y:S02]  /*1790*/  PRMT R9, R5.reuse, 0x7772, RZ ;  /* 0x0000777205097816 */ /* 0x040fe400000000ff */
[----:B------:R-:W-:-:S02]  /*17a0*/  PRMT R12, R5, 0x7771, RZ ;  /* 0x00007771050c7816 */ /* 0x000fc400000000ff */
[----:B------:R-:W-:Y:S02]  /*17b0*/  PRMT R4, R5, 0x7770, RZ ;  /* 0x0000777005047816 */ /* 0x000fe400000000ff */
[----:B------:R-:W-:Y:S02]  /*17c0*/  SHF.R.U32.HI R18, RZ, 0x18, R5 ;  /* 0x00000018ff127819 */ /* 0x000fe40000011605 */
[C---:B------:R-:W-:Y:S02]  /*17d0*/  PRMT R5, R6.reuse, 0x7772, RZ ;  /* 0x0000777206057816 */ /* 0x040fe400000000ff */
[----:B------:R-:W-:Y:S02]  /*17e0*/  PRMT R10, R6, 0x7771, RZ ;  /* 0x00007771060a7816 */ /* 0x000fe400000000ff */
[C---:B------:R-:W-:Y:S02]  /*17f0*/  PRMT R11, R7.reuse, 0x7772, RZ ;  /* 0x00007772070b7816 */ /* 0x040fe400000000ff */
[----:B------:R-:W-:-:S02]  /*1800*/  PRMT R14, R7, 0x7771, RZ ;  /* 0x00007771070e7816 */ /* 0x000fc400000000ff */
[----:B------:R-:W-:Y:S02]  /*1810*/  LOP3.LUT R8, R8, 0x10001, RZ, 0xc0, !PT ;  /* 0x0001000108087812 */ /* 0x000fe400078ec0ff */
[----:B------:R-:W-:Y:S02]  /*1820*/  PRMT R9, R12, 0x5410, R9 ;  /* 0x000054100c097816 */ /* 0x000fe40000000009 */
[----:B------:R-:W-:Y:S02]  /*1830*/  LOP3.LUT R16, R3, 0x1, RZ, 0xc0, !PT ;  /* 0x0000000103107812 */ /* 0x000fe400078ec0ff */
[----:B------:R-:W-:Y:S02]  /*1840*/  PRMT R5, R10, 0x5410, R5 ;  /* 0x000054100a057816 */ /* 0x000fe40000000005 */
[----:B------:R-:W-:Y:S02]  /*1850*/  LOP3.LUT R3, R8, 0xffff, RZ, 0xc0, !PT ;  /* 0x0000ffff08037812 */ /* 0x000fe400078ec0ff */
[----:B------:R-:W-:-:S02]  /*1860*/  PRMT R11, R14, 0x5410, R11 ;  /* 0x000054100e0b7816 */ /* 0x000fc4000000000b */
[----:B------:R-:W-:Y:S02]  /*1870*/  PRMT R2, R6, 0x7770, RZ ;  /* 0x0000777006027816 */ /* 0x000fe400000000ff */
[----:B------:R-:W-:Y:S02]  /*1880*/  SHF.R.U32.HI R19, RZ, 0x18, R6 ;  /* 0x00000018ff137819 */ /* 0x000fe40000011606 */
[----:B------:R-:W-:Y:S02]  /*1890*/  PRMT R6, R7, 0x7770, RZ ;  /* 0x0000777007067816 */ /* 0x000fe400000000ff */
[----:B------:R-:W-:Y:S02]  /*18a0*/  LOP3.LUT R9, R9, 0x10001, RZ, 0xc0, !PT ;  /* 0x0001000109097812 */ /* 0x000fe400078ec0ff */
[----:B------:R-:W-:Y:S02]  /*18b0*/  SHF.R.U32.HI R20, RZ, 0x18, R7 ;  /* 0x00000018ff147819 */ /* 0x000fe40000011607 */
[----:B------:R-:W-:-:S02]  /*18c0*/  LOP3.LUT R5, R5, 0x10001, RZ, 0xc0, !PT ;  /* 0x0001000105057812 */ /* 0x000fc400078ec0ff */
[----:B------:R-:W-:Y:S02]  /*18d0*/  PRMT R7, R16, 0x3340, R3 ;  /* 0x0000334010077816 */ /* 0x000fe40000000003 */
[----:B------:R-:W-:Y:S02]  /*18e0*/  LOP3.LUT R11, R11, 0x10001, RZ, 0xc0, !PT ;  /* 0x000100010b0b7812 */ /* 0x000fe400078ec0ff */
[----:B------:R-:W-:Y:S02]  /*18f0*/  SGXT.U32 R3, R15, 0x1 ;  /* 0x000000010f03781a */ /* 0x000fe40000000000 */
[----:B------:R-:W-:Y:S02]  /*1900*/  LOP3.LUT R13, R4, 0x1, RZ, 0xc0, !PT ;  /* 0x00000001040d7812 */ /* 0x000fe400078ec0ff */
[----:B------:R-:W-:Y:S02]  /*1910*/  LOP3.LUT R15, R2, 0x1, RZ, 0xc0, !PT ;  /* 0x00000001020f7812 */ /* 0x000fe400078ec0ff */
[----:B------:R-:W-:-:S02]  /*1920*/  LOP3.LUT R17, R6, 0x1, RZ, 0xc0, !PT ;  /* 0x0000000106117812 */ /* 0x000fc400078ec0ff */
[----:B------:R-:W-:Y:S02]  /*1930*/  LOP3.LUT R4, R9, 0xffff, RZ, 0xc0, !PT ;  /* 0x0000ffff09047812 */ /* 0x000fe400078ec0ff */
[----:B------:R-:W-:Y:S02]  /*1940*/  PRMT R2, R8, 0x7732, RZ ;  /* 0x0000773208027816 */ /* 0x000fe400000000ff */
[----:B------:R-:W-:Y:S02]  /*1950*/  LOP3.LUT R6, R5, 0xffff, RZ, 0xc0, !PT ;  /* 0x0000ffff05067812 */ /* 0x000fe400078ec0ff */
[----:B------:R-:W-:Y:S02]  /*1960*/  LOP3.LUT R10, R11, 0xffff, RZ, 0xc0, !PT ;  /* 0x0000ffff0b0a7812 */ /* 0x000fe400078ec0ff */
[----:B------:R-:W-:Y:S02]  /*1970*/  PRMT R8, R13, 0x3340, R4 ;  /* 0x000033400d087816 */ /* 0x000fe40000000004 */
[----:B------:R-:W-:-:S02]  /*1980*/  PRMT R15, R15, 0x3340, R6 ;  /* 0x000033400f0f7816 */ /* 0x000fc40000000006 */
[----:B------:R-:W-:Y:S02]  /*1990*/  PRMT R4, R2, 0x3340, R3 ;  /* 0x0000334002047816 */ /* 0x000fe40000000003 */
[----:B------:R-:W-:Y:S02]  /*19a0*/  PRMT R14, R17, 0x3340, R10 ;  /* 0x00003340110e7816 */ /* 0x000fe4000000000a */
[----:B------:R-:W-:Y:S02]  /*19b0*/  SGXT.U32 R6, R18, 0x1 ;  /* 0x000000011206781a */ /* 0x000fe40000000000 */
[----:B------:R-:W-:Y:S02]  /*19c0*/  PRMT R3, R9, 0x7732, RZ ;  /* 0x0000773209037816 */ /* 0x000fe400000000ff */
[----:B------:R-:W-:Y:S02]  /*19d0*/  SGXT.U32 R10, R19, 0x1 ;  /* 0x00000001130a781a */ /* 0x000fe40000000000 */
[----:B------:R-:W-:-:S02]  /*19e0*/  PRMT R9, R5, 0x7732, RZ ;  /* 0x0000773205097816 */ /* 0x000fc400000000ff */
[----:B------:R-:W-:Y:S02]  /*19f0*/  PRMT R11, R11, 0x7732, RZ ;  /* 0x000077320b0b7816 */ /* 0x000fe400000000ff */
[----:B------:R-:W-:Y:S02]  /*1a00*/  SGXT.U32 R12, R20, 0x1 ;  /* 0x00000001140c781a */ /* 0x000fe40000000000 */
[----:B------:R-:W-:Y:S02]  /*1a10*/  IADD3 R2, P0, R0, UR4, RZ ;  /* 0x0000000400027c10 */ /* 0x000fe4000ff1e0ff */
[----:B------:R-:W-:Y:S02]  /*1a20*/  PRMT R5, R3, 0x3340, R6 ;  /* 0x0000334003057816 */ /* 0x000fe40000000006 */
[----:B------:R-:W-:Y:S02]  /*1a30*/  PRMT R6, R9, 0x3340, R10 ;  /* 0x0000334009067816 */ /* 0x000fe4000000000a */
[----:B------:R-:W-:-:S02]  /*1a40*/  PRMT R11, R11, 0x3340, R12 ;  /* 0x000033400b0b7816 */ /* 0x000fc4000000000c */
[----:B------:R-:W-:Y:S02]  /*1a50*/  LEA.HI.X.SX32 R3, R0, UR5, 0x1, P0 ;  /* 0x0000000500037c11 */ /* 0x000fe400080f0eff */
[----:B------:R-:W-:Y:S02]  /*1a60*/  PRMT R4, R7, 0x5410, R4 ;  /* 0x0000541007047816 */ /* 0x000fe40000000004 */
[----:B------:R-:W-:Y:S02]  /*1a70*/  PRMT R5, R8, 0x5410, R5 ;  /* 0x0000541008057816 */ /* 0x000fe40000000005 */
[----:B------:R-:W-:Y:S02]  /*1a80*/  PRMT R6, R15, 0x5410, R6 ;  /* 0x000054100f067816 */ /* 0x000fe40000000006 */
[----:B------:R-:W-:Y:S01]  /*1a90*/  PRMT R7, R14, 0x5410, R11 ;  /* 0x000054100e077816 */ /* 0x000fe2000000000b */
[----:B------:R-:W-:Y:S06]  /*1aa0*/  @P5 EXIT ;  /* 0x000000000000594d */ /* 0x000fec0003800000 */
[----:B------:R-:W-:Y:S01]  /*1ab0*/  STG.E.128 desc[UR6][R2.64], R4 ;  /* 0x0000000402007986 */ /* 0x000fe2000c101d06 */
[----:B------:R-:W-:Y:S05]  /*1ac0*/  EXIT ;  /* 0x000000000000794d */ /* 0x000fea0003800000 */
.L_x_0:
[----:B------:R-:W-:-:S00]  /*1ad0*/  BRA `(.L_x_0) ;  /* 0xfffffffc00fc7947 */ /* 0x000fc0000383ffff */
[----:B------:R-:W-:-:S00]  /*1ae0*/  NOP ;  /* 0x0000000000007918 */ /* 0x000fc00000000000 */
        /* <DEDUP_REMOVED lines=9> */
.L_x_1:


//--------------------- .nv.shared.triton_poi_fused_convolution_relu_threshold_backward_22 --------------------------
	.section	.nv.shared.triton_poi_fused_convolution_relu_threshold_backward_22,"aw",@nobits
	.sectionflags	@""
	.align	16
	.zero		1024


//--------------------- .nv.constant0.triton_poi_fused_convolution_relu_threshold_backward_22 --------------------------
	.section	.nv.constant0.triton_poi_fused_convolution_relu_threshold_backward_22,"a",@progbits
	.sectionflags	@""
	.align	4
.nv.constant0.triton_poi_fused_convolution_relu_threshold_backward_22:
	.zero		568
